//
// Generated by NVIDIA NVVM Compiler
//
// Compiler Build ID: CL-36424714
// Cuda compilation tools, release 13.0, V13.0.88
// Based on NVVM 20.0.0
//

.version 9.0
.target sm_100
.address_size 64

	// .globl	_Z23ComputeDisparityToDepthPfS_iiff

.visible .entry _Z23ComputeDisparityToDepthPfS_iiff(
	.param .u64 .ptr .align 1 _Z23ComputeDisparityToDepthPfS_iiff_param_0,
	.param .u64 .ptr .align 1 _Z23ComputeDisparityToDepthPfS_iiff_param_1,
	.param .u32 _Z23ComputeDisparityToDepthPfS_iiff_param_2,
	.param .u32 _Z23ComputeDisparityToDepthPfS_iiff_param_3,
	.param .f32 _Z23ComputeDisparityToDepthPfS_iiff_param_4,
	.param .f32 _Z23ComputeDisparityToDepthPfS_iiff_param_5
)
{
	.reg .pred 	%p<4>;
	.reg .b32 	%r<14>;
	.reg .b32 	%f<6>;
	.reg .b64 	%rd<8>;

	ld.param.u64 	%rd1, [_Z23ComputeDisparityToDepthPfS_iiff_param_0];
	ld.param.u64 	%rd2, [_Z23ComputeDisparityToDepthPfS_iiff_param_1];
	ld.param.u32 	%r3, [_Z23ComputeDisparityToDepthPfS_iiff_param_2];
	ld.param.u32 	%r4, [_Z23ComputeDisparityToDepthPfS_iiff_param_3];
	ld.param.f32 	%f1, [_Z23ComputeDisparityToDepthPfS_iiff_param_4];
	ld.param.f32 	%f2, [_Z23ComputeDisparityToDepthPfS_iiff_param_5];
	mov.u32 	%r6, %ntid.x;
	mov.u32 	%r7, %ctaid.x;
	mov.u32 	%r8, %tid.x;
	mad.lo.s32 	%r1, %r6, %r7, %r8;
	mov.u32 	%r9, %ntid.y;
	mov.u32 	%r10, %ctaid.y;
	mov.u32 	%r11, %tid.y;
	mad.lo.s32 	%r12, %r9, %r10, %r11;
	setp.ge.s32 	%p1, %r1, %r3;
	setp.ge.s32 	%p2, %r12, %r4;
	or.pred  	%p3, %p1, %p2;
	@%p3 bra 	$L__BB0_2;
	cvta.to.global.u64 	%rd3, %rd1;
	cvta.to.global.u64 	%rd4, %rd2;
	mad.lo.s32 	%r13, %r3, %r12, %r1;
	mul.f32 	%f3, %f1, %f2;
	mul.wide.s32 	%rd5, %r13, 4;
	add.s64 	%rd6, %rd3, %rd5;
	ld.global.f32 	%f4, [%rd6];
	div.rn.f32 	%f5, %f3, %f4;
	add.s64 	%rd7, %rd4, %rd5;
	st.global.f32 	[%rd7], %f5;
$L__BB0_2:
	ret;

}
	// .globl	_Z24ComputeDepthToPointcloudPfS_iiffff
.visible .entry _Z24ComputeDepthToPointcloudPfS_iiffff(
	.param .u64 .ptr .align 1 _Z24ComputeDepthToPointcloudPfS_iiffff_param_0,
	.param .u64 .ptr .align 1 _Z24ComputeDepthToPointcloudPfS_iiffff_param_1,
	.param .u32 _Z24ComputeDepthToPointcloudPfS_iiffff_param_2,
	.param .u32 _Z24ComputeDepthToPointcloudPfS_iiffff_param_3,
	.param .f32 _Z24ComputeDepthToPointcloudPfS_iiffff_param_4,
	.param .f32 _Z24ComputeDepthToPointcloudPfS_iiffff_param_5,
	.param .f32 _Z24ComputeDepthToPointcloudPfS_iiffff_param_6,
	.param .f32 _Z24ComputeDepthToPointcloudPfS_iiffff_param_7
)
{
	.reg .pred 	%p<4>;
	.reg .b32 	%r<15>;
	.reg .b32 	%f<14>;
	.reg .b64 	%rd<9>;

	ld.param.u64 	%rd1, [_Z24ComputeDepthToPointcloudPfS_iiffff_param_0];
	ld.param.u64 	%rd2, [_Z24ComputeDepthToPointcloudPfS_iiffff_param_1];
	ld.param.u32 	%r3, [_Z24ComputeDepthToPointcloudPfS_iiffff_param_2];
	ld.param.u32 	%r4, [_Z24ComputeDepthToPointcloudPfS_iiffff_param_3];
	ld.param.f32 	%f1, [_Z24ComputeDepthToPointcloudPfS_iiffff_param_4];
	ld.param.f32 	%f2, [_Z24ComputeDepthToPointcloudPfS_iiffff_param_5];
	ld.param.f32 	%f3, [_Z24ComputeDepthToPointcloudPfS_iiffff_param_6];
	ld.param.f32 	%f4, [_Z24ComputeDepthToPointcloudPfS_iiffff_param_7];
	mov.u32 	%r6, %ntid.x;
	mov.u32 	%r7, %ctaid.x;
	mov.u32 	%r8, %tid.x;
	mad.lo.s32 	%r1, %r6, %r7, %r8;
	mov.u32 	%r9, %ntid.y;
	mov.u32 	%r10, %ctaid.y;
	mov.u32 	%r11, %tid.y;
	mad.lo.s32 	%r12, %r9, %r10, %r11;
	setp.ge.s32 	%p1, %r1, %r3;
	setp.ge.s32 	%p2, %r12, %r4;
	or.pred  	%p3, %p1, %p2;
	@%p3 bra 	$L__BB1_2;
	cvta.to.global.u64 	%rd3, %rd1;
	cvta.to.global.u64 	%rd4, %rd2;
	mad.lo.s32 	%r13, %r3, %r12, %r1;
	mul.wide.s32 	%rd5, %r13, 4;
	add.s64 	%rd6, %rd3, %rd5;
	ld.global.f32 	%f5, [%rd6];
	cvt.rn.f32.s32 	%f6, %r1;
	sub.f32 	%f7, %f6, %f3;
	mul.f32 	%f8, %f7, %f5;
	div.rn.f32 	%f9, %f8, %f1;
	cvt.rn.f32.u32 	%f10, %r12;
	sub.f32 	%f11, %f10, %f4;
	mul.f32 	%f12, %f11, %f5;
	div.rn.f32 	%f13, %f12, %f2;
	mul.lo.s32 	%r14, %r13, 3;
	mul.wide.s32 	%rd7, %r14, 4;
	add.s64 	%rd8, %rd4, %rd7;
	st.global.f32 	[%rd8], %f9;
	st.global.f32 	[%rd8+4], %f13;
	st.global.f32 	[%rd8+8], %f5;
$L__BB1_2:
	ret;

}


// ===== COMPILED SASS (sm_100) =====

	.target	sm_100

	.elftype	@"ET_EXEC"


//--------------------- .note.nv.tkinfo           --------------------------
	.section	.note.nv.tkinfo,"",@"SHT_NOTE"
	.sectionflags	@"SHF_NOTE_NV_TKINFO"
	.tkinfo
        /*0018*/ 	.word	0x00000002
        /*0030*/ 	.string	""
        /*0030*/ 	.string	"ptxas"
        /*0030*/ 	.string	"Cuda compilation tools, release 13.0, V13.0.88"
        /*0030*/ 	.string	"Build cuda_13.0.r13.0/compiler.36424714_0"
        /*0030*/ 	.string	"-arch sm_100 -m 64 "



//--------------------- .note.nv.cuinfo           --------------------------
	.section	.note.nv.cuinfo,"",@"SHT_NOTE"
	.sectionflags	@"SHF_NOTE_NV_CUINFO"
        /*0018*/ 	.short	0x0002
        /*001a*/ 	.short	0x0064
        /*001c*/ 	.short	0x0082
	.zero		2


//--------------------- .nv.info                  --------------------------
	.section	.nv.info,"",@"SHT_CUDA_INFO"
	.align	4


	//----- nvinfo : EIATTR_REGCOUNT
	.align		4
        /*0000*/ 	.byte	0x04, 0x2f
        /*0002*/ 	.short	(.L_1 - .L_0)
	.align		4
.L_0:
        /*0004*/ 	.word	index@(_Z23ComputeDisparityToDepthPfS_iiff)
        /*0008*/ 	.word	0x00000010


	//----- nvinfo : EIATTR_FRAME_SIZE
	.align		4
.L_1:
        /*000c*/ 	.byte	0x04, 0x11
        /*000e*/ 	.short	(.L_3 - .L_2)
	.align		4
.L_2:
        /*0010*/ 	.word	index@($__internal_1_$__cuda_sm3x_div_rn_noftz_f32_slowpath)
        /*0014*/ 	.word	0x00000000


	//----- nvinfo : EIATTR_FRAME_SIZE
	.align		4
.L_3:
        /*0018*/ 	.byte	0x04, 0x11
        /*001a*/ 	.short	(.L_5 - .L_4)
	.align		4
.L_4:
        /*001c*/ 	.word	index@(_Z23ComputeDisparityToDepthPfS_iiff)
        /*0020*/ 	.word	0x00000000


	//----- nvinfo : EIATTR_REGCOUNT
	.align		4
.L_5:
        /*0024*/ 	.byte	0x04, 0x2f
        /*0026*/ 	.short	(.L_7 - .L_6)
	.align		4
.L_6:
        /*0028*/ 	.word	index@(_Z24ComputeDepthToPointcloudPfS_iiffff)
        /*002c*/ 	.word	0x00000013


	//----- nvinfo : EIATTR_FRAME_SIZE
	.align		4
.L_7:
        /*0030*/ 	.byte	0x04, 0x11
        /*0032*/ 	.short	(.L_9 - .L_8)
	.align		4
.L_8:
        /*0034*/ 	.word	index@($__internal_0_$__cuda_sm3x_div_rn_noftz_f32_slowpath)
        /*0038*/ 	.word	0x00000000


	//----- nvinfo : EIATTR_FRAME_SIZE
	.align		4
.L_9:
        /*003c*/ 	.byte	0x04, 0x11
        /*003e*/ 	.short	(.L_11 - .L_10)
	.align		4
.L_10:
        /*0040*/ 	.word	index@(_Z24ComputeDepthToPointcloudPfS_iiffff)
        /*0044*/ 	.word	0x00000000


	//----- nvinfo : EIATTR_MIN_STACK_SIZE
	.align		4
.L_11:
        /*0048*/ 	.byte	0x04, 0x12
        /*004a*/ 	.short	(.L_13 - .L_12)
	.align		4
.L_12:
        /*004c*/ 	.word	index@(_Z24ComputeDepthToPointcloudPfS_iiffff)
        /*0050*/ 	.word	0x00000000


	//----- nvinfo : EIATTR_MIN_STACK_SIZE
	.align		4
.L_13:
        /*0054*/ 	.byte	0x04, 0x12
        /*0056*/ 	.short	(.L_15 - .L_14)
	.align		4
.L_14:
        /*0058*/ 	.word	index@(_Z23ComputeDisparityToDepthPfS_iiff)
        /*005c*/ 	.word	0x00000000
.L_15:


//--------------------- .nv.compat                --------------------------
	.section	.nv.compat,"",@"SHT_CUDA_COMPAT_INFO"
	.align	4
        /*0000*/ 	.byte	0x02, 0x09, 0x00, 0x00, 0x02, 0x02, 0x01, 0x00, 0x02, 0x05, 0x05, 0x00, 0x03, 0x07, 0x01, 0x01
        /*0010*/ 	.byte	0x02, 0x03, 0x00, 0x00, 0x02, 0x06, 0x01, 0x00, 0x04, 0x0b, 0x08, 0x00, 0x01, 0x00, 0x00, 0x00
        /*0020*/ 	.byte	0x00, 0x00, 0x00, 0x00


//--------------------- .nv.info._Z24ComputeDepthToPointcloudPfS_iiffff --------------------------
	.section	.nv.info._Z24ComputeDepthToPointcloudPfS_iiffff,"",@"SHT_CUDA_INFO"
	.sectionflags	@""
	.align	4


	//----- nvinfo : EIATTR_CUDA_API_VERSION
	.align		4
        /*0000*/ 	.byte	0x04, 0x37
        /*0002*/ 	.short	(.L_17 - .L_16)
.L_16:
        /*0004*/ 	.word	0x00000082


	//----- nvinfo : EIATTR_KPARAM_INFO
	.align		4
.L_17:
        /*0008*/ 	.byte	0x04, 0x17
        /*000a*/ 	.short	(.L_19 - .L_18)
.L_18:
        /*000c*/ 	.word	0x00000000
        /*0010*/ 	.short	0x0007
        /*0012*/ 	.short	0x0024
        /*0014*/ 	.byte	0x00, 0xf0, 0x11, 0x00


	//----- nvinfo : EIATTR_KPARAM_INFO
	.align		4
.L_19:
        /*0018*/ 	.byte	0x04, 0x17
        /*001a*/ 	.short	(.L_21 - .L_20)
.L_20:
        /*001c*/ 	.word	0x00000000
        /*0020*/ 	.short	0x0006
        /*0022*/ 	.short	0x0020
        /*0024*/ 	.byte	0x00, 0xf0, 0x11, 0x00


	//----- nvinfo : EIATTR_KPARAM_INFO
	.align		4
.L_21:
        /*0028*/ 	.byte	0x04, 0x17
        /*002a*/ 	.short	(.L_23 - .L_22)
.L_22:
        /*002c*/ 	.word	0x00000000
        /*0030*/ 	.short	0x0005
        /*0032*/ 	.short	0x001c
        /*0034*/ 	.byte	0x00, 0xf0, 0x11, 0x00


	//----- nvinfo : EIATTR_KPARAM_INFO
	.align		4
.L_23:
        /*0038*/ 	.byte	0x04, 0x17
        /*003a*/ 	.short	(.L_25 - .L_24)
.L_24:
        /*003c*/ 	.word	0x00000000
        /*0040*/ 	.short	0x0004
        /*0042*/ 	.short	0x0018
        /*0044*/ 	.byte	0x00, 0xf0, 0x11, 0x00


	//----- nvinfo : EIATTR_KPARAM_INFO
	.align		4
.L_25:
        /*0048*/ 	.byte	0x04, 0x17
        /*004a*/ 	.short	(.L_27 - .L_26)
.L_26:
        /*004c*/ 	.word	0x00000000
        /*0050*/ 	.short	0x0003
        /*0052*/ 	.short	0x0014
        /*0054*/ 	.byte	0x00, 0xf0, 0x11, 0x00


	//----- nvinfo : EIATTR_KPARAM_INFO
	.align		4
.L_27:
        /*0058*/ 	.byte	0x04, 0x17
        /*005a*/ 	.short	(.L_29 - .L_28)
.L_28:
        /*005c*/ 	.word	0x00000000
        /*0060*/ 	.short	0x0002
        /*0062*/ 	.short	0x0010
        /*0064*/ 	.byte	0x00, 0xf0, 0x11, 0x00


	//----- nvinfo : EIATTR_KPARAM_INFO
	.align		4
.L_29:
        /*0068*/ 	.byte	0x04, 0x17
        /*006a*/ 	.short	(.L_31 - .L_30)
.L_30:
        /*006c*/ 	.word	0x00000000
        /*0070*/ 	.short	0x0001
        /*0072*/ 	.short	0x0008
        /*0074*/ 	.byte	0x00, 0xf5, 0x21, 0x00


	//----- nvinfo : EIATTR_KPARAM_INFO
	.align		4
.L_31:
        /*0078*/ 	.byte	0x04, 0x17
        /*007a*/ 	.short	(.L_33 - .L_32)
.L_32:
        /*007c*/ 	.word	0x00000000
        /*0080*/ 	.short	0x0000
        /*0082*/ 	.short	0x0000
        /*0084*/ 	.byte	0x00, 0xf5, 0x21, 0x00


	//----- nvinfo : EIATTR_SPARSE_MMA_MASK
	.align		4
.L_33:
        /*0088*/ 	.byte	0x03, 0x50
        /*008a*/ 	.short	0x0000


	//----- nvinfo : EIATTR_MAXREG_COUNT
	.align		4
        /*008c*/ 	.byte	0x03, 0x1b
        /*008e*/ 	.short	0x00ff


	//----- nvinfo : EIATTR_MERCURY_ISA_VERSION
	.align		4
        /*0090*/ 	.byte	0x03, 0x5f
        /*0092*/ 	.short	0x0101


	//----- nvinfo : EIATTR_VRC_CTA_INIT_COUNT
	.align		4
        /*0094*/ 	.byte	0x02, 0x4a
	.zero		1
	.zero		1


	//----- nvinfo : EIATTR_EXIT_INSTR_OFFSETS
	.align		4
        /*0098*/ 	.byte	0x04, 0x1c
        /*009a*/ 	.short	(.L_35 - .L_34)


	//   ....[0]....
.L_34:
        /*009c*/ 	.word	0x000000c0


	//   ....[1]....
        /*00a0*/ 	.word	0x00000400


	//----- nvinfo : EIATTR_CRS_STACK_SIZE
	.align		4
.L_35:
        /*00a4*/ 	.byte	0x04, 0x1e
        /*00a6*/ 	.short	(.L_37 - .L_36)
.L_36:
        /*00a8*/ 	.word	0x00000000


	//----- nvinfo : EIATTR_CBANK_PARAM_SIZE
	.align		4
.L_37:
        /*00ac*/ 	.byte	0x03, 0x19
        /*00ae*/ 	.short	0x0028


	//----- nvinfo : EIATTR_PARAM_CBANK
	.align		4
        /*00b0*/ 	.byte	0x04, 0x0a
        /*00b2*/ 	.short	(.L_39 - .L_38)
	.align		4
.L_38:
        /*00b4*/ 	.word	index@(.nv.constant0._Z24ComputeDepthToPointcloudPfS_iiffff)
        /*00b8*/ 	.short	0x0380
        /*00ba*/ 	.short	0x0028


	//----- nvinfo : EIATTR_SW_WAR
	.align		4
.L_39:
        /*00bc*/ 	.byte	0x04, 0x36
        /*00be*/ 	.short	(.L_41 - .L_40)
.L_40:
        /*00c0*/ 	.word	0x00000008
.L_41:


//--------------------- .nv.info._Z23ComputeDisparityToDepthPfS_iiff --------------------------
	.section	.nv.info._Z23ComputeDisparityToDepthPfS_iiff,"",@"SHT_CUDA_INFO"
	.sectionflags	@""
	.align	4


	//----- nvinfo : EIATTR_CUDA_API_VERSION
	.align		4
        /*0000*/ 	.byte	0x04, 0x37
        /*0002*/ 	.short	(.L_43 - .L_42)
.L_42:
        /*0004*/ 	.word	0x00000082


	//----- nvinfo : EIATTR_KPARAM_INFO
	.align		4
.L_43:
        /*0008*/ 	.byte	0x04, 0x17
        /*000a*/ 	.short	(.L_45 - .L_44)
.L_44:
        /*000c*/ 	.word	0x00000000
        /*0010*/ 	.short	0x0005
        /*0012*/ 	.short	0x001c
        /*0014*/ 	.byte	0x00, 0xf0, 0x11, 0x00


	//----- nvinfo : EIATTR_KPARAM_INFO
	.align		4
.L_45:
        /*0018*/ 	.byte	0x04, 0x17
        /*001a*/ 	.short	(.L_47 - .L_46)
.L_46:
        /*001c*/ 	.word	0x00000000
        /*0020*/ 	.short	0x0004
        /*0022*/ 	.short	0x0018
        /*0024*/ 	.byte	0x00, 0xf0, 0x11, 0x00


	//----- nvinfo : EIATTR_KPARAM_INFO
	.align		4
.L_47:
        /*0028*/ 	.byte	0x04, 0x17
        /*002a*/ 	.short	(.L_49 - .L_48)
.L_48:
        /*002c*/ 	.word	0x00000000
        /*0030*/ 	.short	0x0003
        /*0032*/ 	.short	0x0014
        /*0034*/ 	.byte	0x00, 0xf0, 0x11, 0x00


	//----- nvinfo : EIATTR_KPARAM_INFO
	.align		4
.L_49:
        /*0038*/ 	.byte	0x04, 0x17
        /*003a*/ 	.short	(.L_51 - .L_50)
.L_50:
        /*003c*/ 	.word	0x00000000
        /*0040*/ 	.short	0x0002
        /*0042*/ 	.short	0x0010
        /*0044*/ 	.byte	0x00, 0xf0, 0x11, 0x00


	//----- nvinfo : EIATTR_KPARAM_INFO
	.align		4
.L_51:
        /*0048*/ 	.byte	0x04, 0x17
        /*004a*/ 	.short	(.L_53 - .L_52)
.L_52:
        /*004c*/ 	.word	0x00000000
        /*0050*/ 	.short	0x0001
        /*0052*/ 	.short	0x0008
        /*0054*/ 	.byte	0x00, 0xf5, 0x21, 0x00


	//----- nvinfo : EIATTR_KPARAM_INFO
	.align		4
.L_53:
        /*0058*/ 	.byte	0x04, 0x17
        /*005a*/ 	.short	(.L_55 - .L_54)
.L_54:
        /*005c*/ 	.word	0x00000000
        /*0060*/ 	.short	0x0000
        /*0062*/ 	.short	0x0000
        /*0064*/ 	.byte	0x00, 0xf5, 0x21, 0x00


	//----- nvinfo : EIATTR_SPARSE_MMA_MASK
	.align		4
.L_55:
        /*0068*/ 	.byte	0x03, 0x50
        /*006a*/ 	.short	0x0000


	//----- nvinfo : EIATTR_MAXREG_COUNT
	.align		4
        /*006c*/ 	.byte	0x03, 0x1b
        /*006e*/ 	.short	0x00ff


	//----- nvinfo : EIATTR_MERCURY_ISA_VERSION
	.align		4
        /*0070*/ 	.byte	0x03, 0x5f
        /*0072*/ 	.short	0x0101


	//----- nvinfo : EIATTR_VRC_CTA_INIT_COUNT
	.align		4
        /*0074*/ 	.byte	0x02, 0x4a
	.zero		1
	.zero		1


	//----- nvinfo : EIATTR_EXIT_INSTR_OFFSETS
	.align		4
        /*0078*/ 	.byte	0x04, 0x1c
        /*007a*/ 	.short	(.L_57 - .L_56)


	//   ....[0]....
.L_56:
        /*007c*/ 	.word	0x000000c0


	//   ....[1]....
        /*0080*/ 	.word	0x00000240


	//----- nvinfo : EIATTR_CRS_STACK_SIZE
	.align		4
.L_57:
        /*0084*/ 	.byte	0x04, 0x1e
        /*0086*/ 	.short	(.L_59 - .L_58)
.L_58:
        /*0088*/ 	.word	0x00000000


	//----- nvinfo : EIATTR_CBANK_PARAM_SIZE
	.align		4
.L_59:
        /*008c*/ 	.byte	0x03, 0x19
        /*008e*/ 	.short	0x0020


	//----- nvinfo : EIATTR_PARAM_CBANK
	.align		4
        /*0090*/ 	.byte	0x04, 0x0a
        /*0092*/ 	.short	(.L_61 - .L_60)
	.align		4
.L_60:
        /*0094*/ 	.word	index@(.nv.constant0._Z23ComputeDisparityToDepthPfS_iiff)
        /*0098*/ 	.short	0x0380
        /*009a*/ 	.short	0x0020


	//----- nvinfo : EIATTR_SW_WAR
	.align		4
.L_61:
        /*009c*/ 	.byte	0x04, 0x36
        /*009e*/ 	.short	(.L_63 - .L_62)
.L_62:
        /*00a0*/ 	.word	0x00000008
.L_63:


//--------------------- .nv.callgraph             --------------------------
	.section	.nv.callgraph,"",@"SHT_CUDA_CALLGRAPH"
	.align	4
	.sectionentsize	8
	.align		4
        /*0000*/ 	.word	0x00000000
	.align		4
        /*0004*/ 	.word	0xffffffff
	.align		4
        /*0008*/ 	.word	0x00000000
	.align		4
        /*000c*/ 	.word	0xfffffffe
	.align		4
        /*0010*/ 	.word	0x00000000
	.align		4
        /*0014*/ 	.word	0xfffffffd
	.align		4
        /*0018*/ 	.word	0x00000000
	.align		4
        /*001c*/ 	.word	0xfffffffc


//--------------------- .text._Z24ComputeDepthToPointcloudPfS_iiffff --------------------------
	.section	.text._Z24ComputeDepthToPointcloudPfS_iiffff,"ax",@progbits
	.align	128
        .global         _Z24ComputeDepthToPointcloudPfS_iiffff
        .type           _Z24ComputeDepthToPointcloudPfS_iiffff,@function
        .size           _Z24ComputeDepthToPointcloudPfS_iiffff,(.L_x_30 - _Z24ComputeDepthToPointcloudPfS_iiffff)
        .other          _Z24ComputeDepthToPointcloudPfS_iiffff,@"STO_CUDA_ENTRY STV_DEFAULT"
_Z24ComputeDepthToPointcloudPfS_iiffff:
.text._Z24ComputeDepthToPointcloudPfS_iiffff:
[----:B------:R-:W-:Y:S01]  /*0000*/  LDC R1, c[0x0][0x37c] ;  /* 0x0000df00ff017b82 */ /* 0x000fe20000000800 */
[----:B------:R-:W0:Y:S01]  /*0010*/  S2R R6, SR_CTAID.Y ;  /* 0x0000000000067919 */ /* 0x000e220000002600 */
[----:B------:R-:W1:Y:S01]  /*0020*/  LDCU UR4, c[0x0][0x360] ;  /* 0x00006c00ff0477ac */ /* 0x000e620008000800 */
[----:B------:R-:W0:Y:S01]  /*0030*/  S2R R5, SR_TID.Y ;  /* 0x0000000000057919 */ /* 0x000e220000002200 */
[----:B------:R-:W0:Y:S01]  /*0040*/  LDCU UR5, c[0x0][0x364] ;  /* 0x00006c80ff0577ac */ /* 0x000e220008000800 */
[----:B------:R-:W1:Y:S01]  /*0050*/  S2R R3, SR_CTAID.X ;  /* 0x0000000000037919 */ /* 0x000e620000002500 */
[----:B------:R-:W2:Y:S01]  /*0060*/  LDCU.64 UR6, c[0x0][0x390] ;  /* 0x00007200ff0677ac */ /* 0x000ea20008000a00 */
[----:B------:R-:W1:Y:S01]  /*0070*/  S2R R0, SR_TID.X ;  /* 0x0000000000007919 */ /* 0x000e620000002100 */
[----:B0-----:R-:W-:-:S05]  /*0080*/  IMAD R6, R6, UR5, R5 ;  /* 0x0000000506067c24 */ /* 0x001fca000f8e0205 */
[----:B--2---:R-:W-:Y:S01]  /*0090*/  ISETP.GE.AND P0, PT, R6, UR7, PT ;  /* 0x0000000706007c0c */ /* 0x004fe2000bf06270 */
[----:B-1----:R-:W-:-:S05]  /*00a0*/  IMAD R3, R3, UR4, R0 ;  /* 0x0000000403037c24 */ /* 0x002fca000f8e0200 */
[----:B------:R-:W-:-:S13]  /*00b0*/  ISETP.GE.OR P0, PT, R3, UR6, P0 ;  /* 0x0000000603007c0c */ /* 0x000fda0008706670 */
[----:B------:R-:W-:Y:S05]  /*00c0*/  @P0 EXIT ;  /* 0x000000000000094d */ /* 0x000fea0003800000 */
[----:B------:R-:W0:Y:S01]  /*00d0*/  LDC.64 R4, c[0x0][0x380] ;  /* 0x0000e000ff047b82 */ /* 0x000e220000000a00 */
[----:B------:R-:W1:Y:S01]  /*00e0*/  LDCU.64 UR4, c[0x0][0x358] ;  /* 0x00006b00ff0477ac */ /* 0x000e620008000a00 */
[----:B------:R-:W-:Y:S01]  /*00f0*/  IMAD R2, R6, UR6, R3 ;  /* 0x0000000606027c24 */ /* 0x000fe2000f8e0203 */
[----:B------:R-:W2:Y:S05]  /*0100*/  LDCU UR6, c[0x0][0x3a0] ;  /* 0x00007400ff0677ac */ /* 0x000eaa0008000800 */
[----:B------:R-:W3:Y:S01]  /*0110*/  LDC R9, c[0x0][0x398] ;  /* 0x0000e600ff097b82 */ /* 0x000ee20000000800 */
[----:B0-----:R-:W-:-:S06]  /*0120*/  IMAD.WIDE R4, R2, 0x4, R4 ;  /* 0x0000000402047825 */ /* 0x001fcc00078e0204 */
[----:B-1----:R-:W4:Y:S01]  /*0130*/  LDG.E R4, desc[UR4][R4.64] ;  /* 0x0000000404047981 */ /* 0x002f22000c1e1900 */
[----:B------:R-:W-:Y:S01]  /*0140*/  I2FP.F32.S32 R3, R3 ;  /* 0x0000000300037245 */ /* 0x000fe20000201400 */
[----:B---3--:R-:W0:Y:S01]  /*0150*/  MUFU.RCP R7, R9 ;  /* 0x0000000900077308 */ /* 0x008e220000001000 */
[----:B------:R-:W-:Y:S03]  /*0160*/  BSSY.RECONVERGENT B0, `(.L_x_0) ;  /* 0x000000f000007945 */ /* 0x000fe60003800200 */
[----:B--2---:R-:W-:Y:S01]  /*0170*/  FADD R3, R3, -UR6 ;  /* 0x8000000603037e21 */ /* 0x004fe20008000000 */
[----:B0-----:R-:W-:-:S04]  /*0180*/  FFMA R8, R7, -R9, 1 ;  /* 0x3f80000007087423 */ /* 0x001fc80000000809 */
[----:B------:R-:W-:Y:S01]  /*0190*/  FFMA R7, R7, R8, R7 ;  /* 0x0000000807077223 */ /* 0x000fe20000000007 */
[----:B----4-:R-:W-:-:S04]  /*01a0*/  FMUL R0, R4, R3 ;  /* 0x0000000304007220 */ /* 0x010fc80000400000 */
[----:B------:R-:W0:Y:S01]  /*01b0*/  FCHK P0, R0, R9 ;  /* 0x0000000900007302 */ /* 0x000e220000000000 */
[----:B------:R-:W-:-:S04]  /*01c0*/  FFMA R3, R0, R7, RZ ;  /* 0x0000000700037223 */ /* 0x000fc800000000ff */
[----:B------:R-:W-:-:S04]  /*01d0*/  FFMA R8, R3, -R9, R0 ;  /* 0x8000000903087223 */ /* 0x000fc80000000000 */
[----:B------:R-:W-:Y:S01]  /*01e0*/  FFMA R5, R7, R8, R3 ;  /* 0x0000000807057223 */ /* 0x000fe20000000003 */
[----:B0-----:R-:W-:Y:S06]  /*01f0*/  @!P0 BRA `(.L_x_1) ;  /* 0x0000000000148947 */ /* 0x001fec0003800000 */
[----:B------:R-:W0:Y:S01]  /*0200*/  LDCU UR6, c[0x0][0x398] ;  /* 0x00007300ff0677ac */ /* 0x000e220008000800 */
[----:B------:R-:W-:Y:S01]  /*0210*/  MOV R8, 0x240 ;  /* 0x0000024000087802 */ /* 0x000fe20000000f00 */
[----:B0-----:R-:W-:-:S07]  /*0220*/  IMAD.U32 R3, RZ, RZ, UR6 ;  /* 0x00000006ff037e24 */ /* 0x001fce000f8e00ff */
[----:B------:R-:W-:Y:S05]  /*0230*/  CALL.REL.NOINC `($__internal_0_$__cuda_sm3x_div_rn_noftz_f32_slowpath) ;  /* 0x0000000000747944 */ /* 0x000fea0003c00000 */
[----:B------:R-:W-:-:S07]  /*0240*/  IMAD.MOV.U32 R5, RZ, RZ, R0 ;  /* 0x000000ffff057224 */ /* 0x000fce00078e0000 */
.L_x_1:
[----:B------:R-:W-:Y:S05]  /*0250*/  BSYNC.RECONVERGENT B0 ;  /* 0x0000000000007941 */ /* 0x000fea0003800200 */
.L_x_0:
[----:B------:R-:W0:Y:S01]  /*0260*/  LDC R8, c[0x0][0x39c] ;  /* 0x0000e700ff087b82 */ /* 0x000e220000000800 */
[----:B------:R-:W1:Y:S01]  /*0270*/  LDCU UR6, c[0x0][0x3a4] ;  /* 0x00007480ff0677ac */ /* 0x000e620008000800 */
[----:B------:R-:W-:Y:S01]  /*0280*/  I2FP.F32.U32 R6, R6 ;  /* 0x0000000600067245 */ /* 0x000fe20000201000 */
[----:B------:R-:W-:Y:S04]  /*0290*/  BSSY.RECONVERGENT B0, `(.L_x_2) ;  /* 0x0000010000007945 */ /* 0x000fe80003800200 */
[----:B-1----:R-:W-:-:S04]  /*02a0*/  FADD R3, R6, -UR6 ;  /* 0x8000000606037e21 */ /* 0x002fc80008000000 */
[----:B------:R-:W-:Y:S01]  /*02b0*/  FMUL R0, R4, R3 ;  /* 0x0000000304007220 */ /* 0x000fe20000400000 */
[----:B0-----:R-:W0:Y:S08]  /*02c0*/  MUFU.RCP R7, R8 ;  /* 0x0000000800077308 */ /* 0x001e300000001000 */
[----:B------:R-:W1:Y:S01]  /*02d0*/  FCHK P0, R0, R8 ;  /* 0x0000000800007302 */ /* 0x000e620000000000 */
[----:B0-----:R-:W-:-:S04]  /*02e0*/  FFMA R6, R7, -R8, 1 ;  /* 0x3f80000007067423 */ /* 0x001fc80000000808 */
[----:B------:R-:W-:-:S04]  /*02f0*/  FFMA R7, R7, R6, R7 ;  /* 0x0000000607077223 */ /* 0x000fc80000000007 */
[----:B------:R-:W-:-:S04]  /*0300*/  FFMA R3, R0, R7, RZ ;  /* 0x0000000700037223 */ /* 0x000fc800000000ff */
[----:B------:R-:W-:-:S04]  /*0310*/  FFMA R6, R3, -R8, R0 ;  /* 0x8000000803067223 */ /* 0x000fc80000000000 */
[----:B------:R-:W-:Y:S01]  /*0320*/  FFMA R9, R7, R6, R3 ;  /* 0x0000000607097223 */ /* 0x000fe20000000003 */
[----:B-1----:R-:W-:Y:S06]  /*0330*/  @!P0 BRA `(.L_x_3) ;  /* 0x0000000000148947 */ /* 0x002fec0003800000 */
[----:B------:R-:W0:Y:S01]  /*0340*/  LDCU UR6, c[0x0][0x39c] ;  /* 0x00007380ff0677ac */ /* 0x000e220008000800 */
[----:B------:R-:W-:Y:S01]  /*0350*/  MOV R8, 0x380 ;  /* 0x0000038000087802 */ /* 0x000fe20000000f00 */
[----:B0-----:R-:W-:-:S07]  /*0360*/  IMAD.U32 R3, RZ, RZ, UR6 ;  /* 0x00000006ff037e24 */ /* 0x001fce000f8e00ff */
[----:B------:R-:W-:Y:S05]  /*0370*/  CALL.REL.NOINC `($__internal_0_$__cuda_sm3x_div_rn_noftz_f32_slowpath) ;  /* 0x0000000000247944 */ /* 0x000fea0003c00000 */
[----:B------:R-:W-:-:S07]  /*0380*/  IMAD.MOV.U32 R9, RZ, RZ, R0 ;  /* 0x000000ffff097224 */ /* 0x000fce00078e0000 */
.L_x_3:
[----:B------:R-:W-:Y:S05]  /*0390*/  BSYNC.RECONVERGENT B0 ;  /* 0x0000000000007941 */ /* 0x000fea0003800200 */
.L_x_2:
[----:B------:R-:W0:Y:S01]  /*03a0*/  LDC.64 R6, c[0x0][0x388] ;  /* 0x0000e200ff067b82 */ /* 0x000e220000000a00 */
[----:B------:R-:W-:-:S04]  /*03b0*/  IMAD R3, R2, 0x3, RZ ;  /* 0x0000000302037824 */ /* 0x000fc800078e02ff */
[----:B0-----:R-:W-:-:S05]  /*03c0*/  IMAD.WIDE R2, R3, 0x4, R6 ;  /* 0x0000000403027825 */ /* 0x001fca00078e0206 */
[----:B------:R-:W-:Y:S04]  /*03d0*/  STG.E desc[UR4][R2.64], R5 ;  /* 0x0000000502007986 */ /* 0x000fe8000c101904 */
[----:B------:R-:W-:Y:S04]  /*03e0*/  STG.E desc[UR4][R2.64+0x4], R9 ;  /* 0x0000040902007986 */ /* 0x000fe8000c101904 */
[----:B------:R-:W-:Y:S01]  /*03f0*/  STG.E desc[UR4][R2.64+0x8], R4 ;  /* 0x0000080402007986 */ /* 0x000fe2000c101904 */
[----:B------:R-:W-:Y:S05]  /*0400*/  EXIT ;  /* 0x000000000000794d */ /* 0x000fea0003800000 */
        .weak           $__internal_0_$__cuda_sm3x_div_rn_noftz_f32_slowpath
        .type           $__internal_0_$__cuda_sm3x_div_rn_noftz_f32_slowpath,@function
        .size           $__internal_0_$__cuda_sm3x_div_rn_noftz_f32_slowpath,(.L_x_30 - $__internal_0_$__cuda_sm3x_div_rn_noftz_f32_slowpath)
$__internal_0_$__cuda_sm3x_div_rn_noftz_f32_slowpath:
[----:B------:R-:W-:Y:S01]  /*0410*/  SHF.R.U32.HI R9, RZ, 0x17, R3 ;  /* 0x00000017ff097819 */ /* 0x000fe20000011603 */
[----:B------:R-:W-:Y:S01]  /*0420*/  BSSY.RECONVERGENT B1, `(.L_x_4) ;  /* 0x0000062000017945 */ /* 0x000fe20003800200 */
[----:B------:R-:W-:Y:S02]  /*0430*/  SHF.R.U32.HI R7, RZ, 0x17, R0 ;  /* 0x00000017ff077819 */ /* 0x000fe40000011600 */
[----:B------:R-:W-:Y:S02]  /*0440*/  LOP3.LUT R14, R9, 0xff, RZ, 0xc0, !PT ;  /* 0x000000ff090e7812 */ /* 0x000fe400078ec0ff */
[----:B------:R-:W-:-:S03]  /*0450*/  LOP3.LUT R12, R7, 0xff, RZ, 0xc0, !PT ;  /* 0x000000ff070c7812 */ /* 0x000fc600078ec0ff */
[----:B------:R-:W-:Y:S02]  /*0460*/  VIADD R10, R14, 0xffffffff ;  /* 0xffffffff0e0a7836 */ /* 0x000fe40000000000 */
[----:B------:R-:W-:-:S03]  /*0470*/  VIADD R9, R12, 0xffffffff ;  /* 0xffffffff0c097836 */ /* 0x000fc60000000000 */
[----:B------:R-:W-:-:S04]  /*0480*/  ISETP.GT.U32.AND P0, PT, R10, 0xfd, PT ;  /* 0x000000fd0a00780c */ /* 0x000fc80003f04070 */
[----:B------:R-:W-:-:S13]  /*0490*/  ISETP.GT.U32.OR P0, PT, R9, 0xfd, P0 ;  /* 0x000000fd0900780c */ /* 0x000fda0000704470 */
[----:B------:R-:W-:Y:S01]  /*04a0*/  @!P0 IMAD.MOV.U32 R7, RZ, RZ, RZ ;  /* 0x000000ffff078224 */ /* 0x000fe200078e00ff */
[----:B------:R-:W-:Y:S06]  /*04b0*/  @!P0 BRA `(.L_x_5) ;  /* 0x00000000005c8947 */ /* 0x000fec0003800000 */
[----:B------:R-:W-:Y:S02]  /*04c0*/  FSETP.GTU.FTZ.AND P0, PT, |R0|, +INF , PT ;  /* 0x7f8000000000780b */ /* 0x000fe40003f1c200 */
[----:B------:R-:W-:-:S04]  /*04d0*/  FSETP.GTU.FTZ.AND P1, PT, |R3|, +INF , PT ;  /* 0x7f8000000300780b */ /* 0x000fc80003f3c200 */
[----:B------:R-:W-:-:S13]  /*04e0*/  PLOP3.LUT P0, PT, P0, P1, PT, 0xf8, 0x8f ;  /* 0x00000000008f781c */ /* 0x000fda0000703f70 */
[----:B------:R-:W-:Y:S05]  /*04f0*/  @P0 BRA `(.L_x_6) ;  /* 0x00000004004c0947 */ /* 0x000fea0003800000 */
[----:B------:R-:W-:-:S13]  /*0500*/  LOP3.LUT P0, RZ, R3, 0x7fffffff, R0, 0xc8, !PT ;  /* 0x7fffffff03ff7812 */ /* 0x000fda000780c800 */
[----:B------:R-:W-:Y:S05]  /*0510*/  @!P0 BRA `(.L_x_7) ;  /* 0x00000004003c8947 */ /* 0x000fea0003800000 */
[C---:B------:R-:W-:Y:S02]  /*0520*/  FSETP.NEU.FTZ.AND P2, PT, |R0|.reuse, +INF , PT ;  /* 0x7f8000000000780b */ /* 0x040fe40003f5d200 */
[----:B------:R-:W-:Y:S02]  /*0530*/  FSETP.NEU.FTZ.AND P1, PT, |R3|, +INF , PT ;  /* 0x7f8000000300780b */ /* 0x000fe40003f3d200 */
[----:B------:R-:W-:-:S11]  /*0540*/  FSETP.NEU.FTZ.AND P0, PT, |R0|, +INF , PT ;  /* 0x7f8000000000780b */ /* 0x000fd60003f1d200 */
[----:B------:R-:W-:Y:S05]  /*0550*/  @!P1 BRA !P2, `(.L_x_7) ;  /* 0x00000004002c9947 */ /* 0x000fea0005000000 */
[----:B------:R-:W-:-:S04]  /*0560*/  LOP3.LUT P2, RZ, R0, 0x7fffffff, RZ, 0xc0, !PT ;  /* 0x7fffffff00ff7812 */ /* 0x000fc8000784c0ff */
[----:B------:R-:W-:-:S13]  /*0570*/  PLOP3.LUT P1, PT, P1, P2, PT, 0x2f, 0xf2 ;  /* 0x0000000000f2781c */ /* 0x000fda0000f24577 */
[----:B------:R-:W-:Y:S05]  /*0580*/  @P1 BRA `(.L_x_8) ;  /* 0x0000000400181947 */ /* 0x000fea0003800000 */
[----:B------:R-:W-:-:S04]  /*0590*/  LOP3.LUT P1, RZ, R3, 0x7fffffff, RZ, 0xc0, !PT ;  /* 0x7fffffff03ff7812 */ /* 0x000fc8000782c0ff */
[----:B------:R-:W-:-:S13]  /*05a0*/  PLOP3.LUT P0, PT, P0, P1, PT, 0x2f, 0xf2 ;  /* 0x0000000000f2781c */ /* 0x000fda0000702577 */
[----:B------:R-:W-:Y:S05]  /*05b0*/  @P0 BRA `(.L_x_9) ;  /* 0x0000000400000947 */ /* 0x000fea0003800000 */
[----:B------:R-:W-:Y:S02]  /*05c0*/  ISETP.GE.AND P0, PT, R9, RZ, PT ;  /* 0x000000ff0900720c */ /* 0x000fe40003f06270 */
[----:B------:R-:W-:-:S11]  /*05d0*/  ISETP.GE.AND P1, PT, R10, RZ, PT ;  /* 0x000000ff0a00720c */ /* 0x000fd60003f26270 */
[----:B------:R-:W-:Y:S02]  /*05e0*/  @P0 IMAD.MOV.U32 R7, RZ, RZ, RZ ;  /* 0x000000ffff070224 */ /* 0x000fe400078e00ff */
[----:B------:R-:W-:Y:S01]  /*05f0*/  @!P0 FFMA R0, R0, 1.84467440737095516160e+19, RZ ;  /* 0x5f80000000008823 */ /* 0x000fe200000000ff */
[----:B------:R-:W-:Y:S02]  /*0600*/  @!P0 IMAD.MOV.U32 R7, RZ, RZ, -0x40 ;  /* 0xffffffc0ff078424 */ /* 0x000fe400078e00ff */
[----:B------:R-:W-:Y:S02]  /*0610*/  @!P1 FFMA R3, R3, 1.84467440737095516160e+19, RZ ;  /* 0x5f80000003039823 */ /* 0x000fe400000000ff */
[----:B------:R-:W-:-:S07]  /*0620*/  @!P1 VIADD R7, R7, 0x40 ;  /* 0x0000004007079836 */ /* 0x000fce0000000000 */
.L_x_5:
[----:B------:R-:W-:Y:S01]  /*0630*/  LEA R10, R14, 0xc0800000, 0x17 ;  /* 0xc08000000e0a7811 */ /* 0x000fe200078eb8ff */
[----:B------:R-:W-:Y:S03]  /*0640*/  BSSY.RECONVERGENT B2, `(.L_x_10) ;  /* 0x0000036000027945 */ /* 0x000fe60003800200 */
[----:B------:R-:W-:Y:S01]  /*0650*/  IADD3 R10, PT, PT, -R10, R3, RZ ;  /* 0x000000030a0a7210 */ /* 0x000fe20007ffe1ff */
[----:B------:R-:W-:-:S03]  /*0660*/  VIADD R3, R12, 0xffffff81 ;  /* 0xffffff810c037836 */ /* 0x000fc60000000000 */
[----:B------:R0:W1:Y:S01]  /*0670*/  MUFU.RCP R9, R10 ;  /* 0x0000000a00097308 */ /* 0x0000620000001000 */
[----:B------:R-:W-:Y:S01]  /*0680*/  FADD.FTZ R11, -R10, -RZ ;  /* 0x800000ff0a0b7221 */ /* 0x000fe20000010100 */
[C---:B------:R-:W-:Y:S01]  /*0690*/  IMAD R0, R3.reuse, -0x800000, R0 ;  /* 0xff80000003007824 */ /* 0x040fe200078e0200 */
[----:B0-----:R-:W-:-:S05]  /*06a0*/  IADD3 R10, PT, PT, R3, 0x7f, -R14 ;  /* 0x0000007f030a7810 */ /* 0x001fca0007ffe80e */
[----:B------:R-:W-:Y:S02]  /*06b0*/  IMAD.IADD R10, R10, 0x1, R7 ;  /* 0x000000010a0a7824 */ /* 0x000fe400078e0207 */
[----:B-1----:R-:W-:-:S04]  /*06c0*/  FFMA R12, R9, R11, 1 ;  /* 0x3f800000090c7423 */ /* 0x002fc8000000000b */
[----:B------:R-:W-:-:S04]  /*06d0*/  FFMA R16, R9, R12, R9 ;  /* 0x0000000c09107223 */ /* 0x000fc80000000009 */
[----:B------:R-:W-:-:S04]  /*06e0*/  FFMA R9, R0, R16, RZ ;  /* 0x0000001000097223 */ /* 0x000fc800000000ff */
[----:B------:R-:W-:-:S04]  /*06f0*/  FFMA R12, R11, R9, R0 ;  /* 0x000000090b0c7223 */ /* 0x000fc80000000000 */
[----:B------:R-:W-:-:S04]  /*0700*/  FFMA R9, R16, R12, R9 ;  /* 0x0000000c10097223 */ /* 0x000fc80000000009 */
[----:B------:R-:W-:-:S04]  /*0710*/  FFMA R12, R11, R9, R0 ;  /* 0x000000090b0c7223 */ /* 0x000fc80000000000 */
[----:B------:R-:W-:-:S05]  /*0720*/  FFMA R0, R16, R12, R9 ;  /* 0x0000000c10007223 */ /* 0x000fca0000000009 */
[----:B------:R-:W-:-:S04]  /*0730*/  SHF.R.U32.HI R3, RZ, 0x17, R0 ;  /* 0x00000017ff037819 */ /* 0x000fc80000011600 */
[----:B------:R-:W-:-:S05]  /*0740*/  LOP3.LUT R3, R3, 0xff, RZ, 0xc0, !PT ;  /* 0x000000ff03037812 */ /* 0x000fca00078ec0ff */
[----:B------:R-:W-:-:S04]  /*0750*/  IMAD.IADD R11, R3, 0x1, R10 ;  /* 0x00000001030b7824 */ /* 0x000fc800078e020a */
[----:B------:R-:W-:-:S05]  /*0760*/  VIADD R3, R11, 0xffffffff ;  /* 0xffffffff0b037836 */ /* 0x000fca0000000000 */
[----:B------:R-:W-:-:S13]  /*0770*/  ISETP.GE.U32.AND P0, PT, R3, 0xfe, PT ;  /* 0x000000fe0300780c */ /* 0x000fda0003f06070 */
[----:B------:R-:W-:Y:S05]  /*0780*/  @!P0 BRA `(.L_x_11) ;  /* 0x0000000000808947 */ /* 0x000fea0003800000 */
[----:B------:R-:W-:-:S13]  /*0790*/  ISETP.GT.AND P0, PT, R11, 0xfe, PT ;  /* 0x000000fe0b00780c */ /* 0x000fda0003f04270 */
[----:B------:R-:W-:Y:S05]  /*07a0*/  @P0 BRA `(.L_x_12) ;  /* 0x00000000006c0947 */ /* 0x000fea0003800000 */
[----:B------:R-:W-:-:S13]  /*07b0*/  ISETP.GE.AND P0, PT, R11, 0x1, PT ;  /* 0x000000010b00780c */ /* 0x000fda0003f06270 */
[----:B------:R-:W-:Y:S05]  /*07c0*/  @P0 BRA `(.L_x_13) ;  /* 0x0000000000740947 */ /* 0x000fea0003800000 */
[----:B------:R-:W-:Y:S02]  /*07d0*/  ISETP.GE.AND P0, PT, R11, -0x18, PT ;  /* 0xffffffe80b00780c */ /* 0x000fe40003f06270 */
[----:B------:R-:W-:-:S11]  /*07e0*/  LOP3.LUT R0, R0, 0x80000000, RZ, 0xc0, !PT ;  /* 0x8000000000007812 */ /* 0x000fd600078ec0ff */
[----:B------:R-:W-:Y:S05]  /*07f0*/  @!P0 BRA `(.L_x_13) ;  /* 0x0000000000688947 */ /* 0x000fea0003800000 */
[CCC-:B------:R-:W-:Y:S01]  /*0800*/  FFMA.RZ R3, R16.reuse, R12.reuse, R9.reuse ;  /* 0x0000000c10037223 */ /* 0x1c0fe2000000c009 */
[CCC-:B------:R-:W-:Y:S01]  /*0810*/  FFMA.RM R10, R16.reuse, R12.reuse, R9.reuse ;  /* 0x0000000c100a7223 */ /* 0x1c0fe20000004009 */
[C---:B------:R-:W-:Y:S02]  /*0820*/  ISETP.NE.AND P2, PT, R11.reuse, RZ, PT ;  /* 0x000000ff0b00720c */ /* 0x040fe40003f45270 */
[----:B------:R-:W-:Y:S02]  /*0830*/  ISETP.NE.AND P1, PT, R11, RZ, PT ;  /* 0x000000ff0b00720c */ /* 0x000fe40003f25270 */
[----:B------:R-:W-:Y:S01]  /*0840*/  LOP3.LUT R7, R3, 0x7fffff, RZ, 0xc0, !PT ;  /* 0x007fffff03077812 */ /* 0x000fe200078ec0ff */
[----:B------:R-:W-:Y:S01]  /*0850*/  FFMA.RP R3, R16, R12, R9 ;  /* 0x0000000c10037223 */ /* 0x000fe20000008009 */
[C---:B------:R-:W-:Y:S01]  /*0860*/  VIADD R12, R11.reuse, 0x20 ;  /* 0x000000200b0c7836 */ /* 0x040fe20000000000 */
[----:B------:R-:W-:Y:S02]  /*0870*/  IADD3 R9, PT, PT, -R11, RZ, RZ ;  /* 0x000000ff0b097210 */ /* 0x000fe40007ffe1ff */
[----:B------:R-:W-:-:S02]  /*0880*/  LOP3.LUT R7, R7, 0x800000, RZ, 0xfc, !PT ;  /* 0x0080000007077812 */ /* 0x000fc400078efcff */
[----:B------:R-:W-:Y:S02]  /*0890*/  FSETP.NEU.FTZ.AND P0, PT, R3, R10, PT ;  /* 0x0000000a0300720b */ /* 0x000fe40003f1d000 */
[----:B------:R-:W-:Y:S02]  /*08a0*/  SHF.L.U32 R12, R7, R12, RZ ;  /* 0x0000000c070c7219 */ /* 0x000fe400000006ff */
[----:B------:R-:W-:Y:S02]  /*08b0*/  SEL R10, R9, RZ, P2 ;  /* 0x000000ff090a7207 */ /* 0x000fe40001000000 */
[----:B------:R-:W-:Y:S02]  /*08c0*/  ISETP.NE.AND P1, PT, R12, RZ, P1 ;  /* 0x000000ff0c00720c */ /* 0x000fe40000f25270 */
[----:B------:R-:W-:Y:S02]  /*08d0*/  SHF.R.U32.HI R10, RZ, R10, R7 ;  /* 0x0000000aff0a7219 */ /* 0x000fe40000011607 */
[----:B------:R-:W-:-:S02]  /*08e0*/  PLOP3.LUT P0, PT, P0, P1, PT, 0xf8, 0x8f ;  /* 0x00000000008f781c */ /* 0x000fc40000703f70 */
[----:B------:R-:W-:Y:S02]  /*08f0*/  SHF.R.U32.HI R12, RZ, 0x1, R10 ;  /* 0x00000001ff0c7819 */ /* 0x000fe4000001160a */
[----:B------:R-:W-:-:S04]  /*0900*/  SEL R3, RZ, 0x1, !P0 ;  /* 0x00000001ff037807 */ /* 0x000fc80004000000 */
[----:B------:R-:W-:-:S04]  /*0910*/  LOP3.LUT R3, R3, 0x1, R12, 0xf8, !PT ;  /* 0x0000000103037812 */ /* 0x000fc800078ef80c */
[----:B------:R-:W-:-:S05]  /*0920*/  LOP3.LUT R3, R3, R10, RZ, 0xc0, !PT ;  /* 0x0000000a03037212 */ /* 0x000fca00078ec0ff */
[----:B------:R-:W-:-:S05]  /*0930*/  IMAD.IADD R3, R12, 0x1, R3 ;  /* 0x000000010c037824 */ /* 0x000fca00078e0203 */
[----:B------:R-:W-:Y:S01]  /*0940*/  LOP3.LUT R0, R3, R0, RZ, 0xfc, !PT ;  /* 0x0000000003007212 */ /* 0x000fe200078efcff */
[----:B------:R-:W-:Y:S06]  /*0950*/  BRA `(.L_x_13) ;  /* 0x0000000000107947 */ /* 0x000fec0003800000 */
.L_x_12:
[----:B------:R-:W-:-:S04]  /*0960*/  LOP3.LUT R0, R0, 0x80000000, RZ, 0xc0, !PT ;  /* 0x8000000000007812 */ /* 0x000fc800078ec0ff */
[----:B------:R-:W-:Y:S01]  /*0970*/  LOP3.LUT R0, R0, 0x7f800000, RZ, 0xfc, !PT ;  /* 0x7f80000000007812 */ /* 0x000fe200078efcff */
[----:B------:R-:W-:Y:S06]  /*0980*/  BRA `(.L_x_13) ;  /* 0x0000000000047947 */ /* 0x000fec0003800000 */
.L_x_11:
[----:B------:R-:W-:-:S07]  /*0990*/  IMAD R0, R10, 0x800000, R0 ;  /* 0x008000000a007824 */ /* 0x000fce00078e0200 */
.L_x_13:
[----:B------:R-:W-:Y:S05]  /*09a0*/  BSYNC.RECONVERGENT B2 ;  /* 0x0000000000027941 */ /* 0x000fea0003800200 */
.L_x_10:
[----:B------:R-:W-:Y:S05]  /*09b0*/  BRA `(.L_x_14) ;  /* 0x0000000000207947 */ /* 0x000fea0003800000 */
.L_x_9:
[----:B------:R-:W-:-:S04]  /*09c0*/  LOP3.LUT R0, R3, 0x80000000, R0, 0x48, !PT ;  /* 0x8000000003007812 */ /* 0x000fc800078e4800 */
[----:B------:R-:W-:Y:S01]  /*09d0*/  LOP3.LUT R0, R0, 0x7f800000, RZ, 0xfc, !PT ;  /* 0x7f80000000007812 */ /* 0x000fe200078efcff */
[----:B------:R-:W-:Y:S06]  /*09e0*/  BRA `(.L_x_14) ;  /* 0x0000000000147947 */ /* 0x000fec0003800000 */
.L_x_8:
[----:B------:R-:W-:Y:S01]  /*09f0*/  LOP3.LUT R0, R3, 0x80000000, R0, 0x48, !PT ;  /* 0x8000000003007812 */ /* 0x000fe200078e4800 */
[----:B------:R-:W-:Y:S06]  /*0a00*/  BRA `(.L_x_14) ;  /* 0x00000000000c7947 */ /* 0x000fec0003800000 */
.L_x_7:
[----:B------:R-:W0:Y:S01]  /*0a10*/  MUFU.RSQ R0, -QNAN ;  /* 0xffc0000000007908 */ /* 0x000e220000001400 */
[----:B------:R-:W-:Y:S05]  /*0a20*/  BRA `(.L_x_14) ;  /* 0x0000000000047947 */ /* 0x000fea0003800000 */
.L_x_6:
[----:B------:R-:W-:-:S07]  /*0a30*/  FADD.FTZ R0, R0, R3 ;  /* 0x0000000300007221 */ /* 0x000fce0000010000 */
.L_x_14:
[----:B------:R-:W-:Y:S05]  /*0a40*/  BSYNC.RECONVERGENT B1 ;  /* 0x0000000000017941 */ /* 0x000fea0003800200 */
.L_x_4:
[----:B------:R-:W-:-:S04]  /*0a50*/  IMAD.MOV.U32 R9, RZ, RZ, 0x0 ;  /* 0x00000000ff097424 */ /* 0x000fc800078e00ff */
[----:B0-----:R-:W-:Y:S05]  /*0a60*/  RET.REL.NODEC R8 `(_Z24ComputeDepthToPointcloudPfS_iiffff) ;  /* 0xfffffff408647950 */ /* 0x001fea0003c3ffff */
.L_x_15:
[----:B------:R-:W-:-:S00]  /*0a70*/  BRA `(.L_x_15) ;  /* 0xfffffffc00fc7947 */ /* 0x000fc0000383ffff */
[----:B------:R-:W-:-:S00]  /*0a80*/  NOP ;  /* 0x0000000000007918 */ /* 0x000fc00000000000 */
[----:B------:R-:W-:-:S00]  /*0a90*/  NOP ;  /* 0x0000000000007918 */ /* 0x000fc00000000000 */
[----:B------:R-:W-:-:S00]  /*0aa0*/  NOP ;  /* 0x0000000000007918 */ /* 0x000fc00000000000 */
[----:B------:R-:W-:-:S00]  /*0ab0*/  NOP ;  /* 0x0000000000007918 */ /* 0x000fc00000000000 */
[----:B------:R-:W-:-:S00]  /*0ac0*/  NOP ;  /* 0x0000000000007918 */ /* 0x000fc00000000000 */
[----:B------:R-:W-:-:S00]  /*0ad0*/  NOP ;  /* 0x0000000000007918 */ /* 0x000fc00000000000 */
[----:B------:R-:W-:-:S00]  /*0ae0*/  NOP ;  /* 0x0000000000007918 */ /* 0x000fc00000000000 */
[----:B------:R-:W-:-:S00]  /*0af0*/  NOP ;  /* 0x0000000000007918 */ /* 0x000fc00000000000 */
.L_x_30:


//--------------------- .text._Z23ComputeDisparityToDepthPfS_iiff --------------------------
	.section	.text._Z23ComputeDisparityToDepthPfS_iiff,"ax",@progbits
	.align	128
        .global         _Z23ComputeDisparityToDepthPfS_iiff
        .type           _Z23ComputeDisparityToDepthPfS_iiff,@function
        .size           _Z23ComputeDisparityToDepthPfS_iiff,(.L_x_31 - _Z23ComputeDisparityToDepthPfS_iiff)
        .other          _Z23ComputeDisparityToDepthPfS_iiff,@"STO_CUDA_ENTRY STV_DEFAULT"
_Z23ComputeDisparityToDepthPfS_iiff:
.text._Z23ComputeDisparityToDepthPfS_iiff:
        /* <DEDUP_REMOVED lines=15> */
[----:B------:R-:W-:-:S06]  /*00f0*/  IMAD R2, R3, UR6, R2 ;  /* 0x0000000603027c24 */ /* 0x000fcc000f8e0202 */
[----:B------:R-:W2:Y:S01]  /*0100*/  LDC.64 R8, c[0x0][0x398] ;  /* 0x0000e600ff087b82 */ /* 0x000ea20000000a00 */
[----:B0-----:R-:W-:-:S05]  /*0110*/  IMAD.WIDE R4, R2, 0x4, R4 ;  /* 0x0000000402047825 */ /* 0x001fca00078e0204 */
[----:B-1----:R-:W3:Y:S01]  /*0120*/  LDG.E R3, desc[UR4][R4.64] ;  /* 0x0000000404037981 */ /* 0x002ee2000c1e1900 */
[----:B------:R-:W-:Y:S01]  /*0130*/  BSSY.RECONVERGENT B0, `(.L_x_16) ;  /* 0x000000d000007945 */ /* 0x000fe20003800200 */
[----:B--2---:R-:W-:Y:S01]  /*0140*/  FMUL R0, R8, R9 ;  /* 0x0000000908007220 */ /* 0x004fe20000400000 */
[----:B---3--:R-:W0:Y:S08]  /*0150*/  MUFU.RCP R6, R3 ;  /* 0x0000000300067308 */ /* 0x008e300000001000 */
[----:B------:R-:W1:Y:S01]  /*0160*/  FCHK P0, R0, R3 ;  /* 0x0000000300007302 */ /* 0x000e620000000000 */
[----:B0-----:R-:W-:-:S04]  /*0170*/  FFMA R7, -R3, R6, 1 ;  /* 0x3f80000003077423 */ /* 0x001fc80000000106 */
[----:B------:R-:W-:-:S04]  /*0180*/  FFMA R7, R6, R7, R6 ;  /* 0x0000000706077223 */ /* 0x000fc80000000006 */
[----:B------:R-:W-:-:S04]  /*0190*/  FFMA R6, R0, R7, RZ ;  /* 0x0000000700067223 */ /* 0x000fc800000000ff */
[----:B------:R-:W-:-:S04]  /*01a0*/  FFMA R8, -R3, R6, R0 ;  /* 0x0000000603087223 */ /* 0x000fc80000000100 */
[----:B------:R-:W-:Y:S01]  /*01b0*/  FFMA R7, R7, R8, R6 ;  /* 0x0000000807077223 */ /* 0x000fe20000000006 */
[----:B-1----:R-:W-:Y:S06]  /*01c0*/  @!P0 BRA `(.L_x_17) ;  /* 0x00000000000c8947 */ /* 0x002fec0003800000 */
[----:B------:R-:W-:-:S07]  /*01d0*/  MOV R4, 0x1f0 ;  /* 0x000001f000047802 */ /* 0x000fce0000000f00 */
[----:B------:R-:W-:Y:S05]  /*01e0*/  CALL.REL.NOINC `($__internal_1_$__cuda_sm3x_div_rn_noftz_f32_slowpath) ;  /* 0x0000000000187944 */ /* 0x000fea0003c00000 */
[----:B------:R-:W-:-:S07]  /*01f0*/  IMAD.MOV.U32 R7, RZ, RZ, R0 ;  /* 0x000000ffff077224 */ /* 0x000fce00078e0000 */
.L_x_17:
[----:B------:R-:W-:Y:S05]  /*0200*/  BSYNC.RECONVERGENT B0 ;  /* 0x0000000000007941 */ /* 0x000fea0003800200 */
.L_x_16:
[----:B------:R-:W0:Y:S02]  /*0210*/  LDC.64 R4, c[0x0][0x388] ;  /* 0x0000e200ff047b82 */ /* 0x000e240000000a00 */
[----:B0-----:R-:W-:-:S05]  /*0220*/  IMAD.WIDE R2, R2, 0x4, R4 ;  /* 0x0000000402027825 */ /* 0x001fca00078e0204 */
[----:B------:R-:W-:Y:S01]  /*0230*/  STG.E desc[UR4][R2.64], R7 ;  /* 0x0000000702007986 */ /* 0x000fe2000c101904 */
[----:B------:R-:W-:Y:S05]  /*0240*/  EXIT ;  /* 0x000000000000794d */ /* 0x000fea0003800000 */
        .weak           $__internal_1_$__cuda_sm3x_div_rn_noftz_f32_slowpath
        .type           $__internal_1_$__cuda_sm3x_div_rn_noftz_f32_slowpath,@function
        .size           $__internal_1_$__cuda_sm3x_div_rn_noftz_f32_slowpath,(.L_x_31 - $__internal_1_$__cuda_sm3x_div_rn_noftz_f32_slowpath)
$__internal_1_$__cuda_sm3x_div_rn_noftz_f32_slowpath:
[--C-:B------:R-:W-:Y:S01]  /*0250*/  SHF.R.U32.HI R6, RZ, 0x17, R3.reuse ;  /* 0x00000017ff067819 */ /* 0x100fe20000011603 */
[----:B------:R-:W-:Y:S01]  /*0260*/  BSSY.RECONVERGENT B1, `(.L_x_18) ;  /* 0x0000064000017945 */ /* 0x000fe20003800200 */
[--C-:B------:R-:W-:Y:S01]  /*0270*/  SHF.R.U32.HI R5, RZ, 0x17, R0.reuse ;  /* 0x00000017ff057819 */ /* 0x100fe20000011600 */
[----:B------:R-:W-:Y:S01]  /*0280*/  IMAD.MOV.U32 R7, RZ, RZ, R0 ;  /* 0x000000ffff077224 */ /* 0x000fe200078e0000 */
[----:B------:R-:W-:Y:S01]  /*0290*/  LOP3.LUT R6, R6, 0xff, RZ, 0xc0, !PT ;  /* 0x000000ff06067812 */ /* 0x000fe200078ec0ff */
[----:B------:R-:W-:Y:S01]  /*02a0*/  IMAD.MOV.U32 R8, RZ, RZ, R3 ;  /* 0x000000ffff087224 */ /* 0x000fe200078e0003 */
        /* <DEDUP_REMOVED lines=30> */
.L_x_19:
[----:B------:R-:W-:Y:S01]  /*0490*/  LEA R3, R6, 0xc0800000, 0x17 ;  /* 0xc080000006037811 */ /* 0x000fe200078eb8ff */
[----:B------:R-:W-:Y:S01]  /*04a0*/  VIADD R5, R5, 0xffffff81 ;  /* 0xffffff8105057836 */ /* 0x000fe20000000000 */
[----:B------:R-:W-:Y:S03]  /*04b0*/  BSSY.RECONVERGENT B2, `(.L_x_24) ;  /* 0x0000035000027945 */ /* 0x000fe60003800200 */
[----:B------:R-:W-:Y:S01]  /*04c0*/  IMAD.IADD R3, R8, 0x1, -R3 ;  /* 0x0000000108037824 */ /* 0x000fe200078e0a03 */
[C---:B------:R-:W-:Y:S01]  /*04d0*/  IADD3 R6, PT, PT, R5.reuse, 0x7f, -R6 ;  /* 0x0000007f05067810 */ /* 0x040fe20007ffe806 */
[----:B------:R-:W-:Y:S02]  /*04e0*/  IMAD R0, R5, -0x800000, R7 ;  /* 0xff80000005007824 */ /* 0x000fe400078e0207 */
[----:B------:R-:W0:Y:S01]  /*04f0*/  MUFU.RCP R8, R3 ;  /* 0x0000000300087308 */ /* 0x000e220000001000 */
[----:B------:R-:W-:Y:S01]  /*0500*/  FADD.FTZ R11, -R3, -RZ ;  /* 0x800000ff030b7221 */ /* 0x000fe20000010100 */
[----:B------:R-:W-:-:S03]  /*0510*/  IMAD.IADD R6, R6, 0x1, R9 ;  /* 0x0000000106067824 */ /* 0x000fc600078e0209 */
[----:B0-----:R-:W-:-:S04]  /*0520*/  FFMA R13, R8, R11, 1 ;  /* 0x3f800000080d7423 */ /* 0x001fc8000000000b */
        /* <DEDUP_REMOVED lines=25> */
[----:B------:R-:W-:Y:S02]  /*06c0*/  VIADD R8, R9, 0x20 ;  /* 0x0000002009087836 */ /* 0x000fe40000000000 */
[----:B------:R-:W-:Y:S01]  /*06d0*/  LOP3.LUT R5, R5, 0x800000, RZ, 0xfc, !PT ;  /* 0x0080000005057812 */ /* 0x000fe200078efcff */
[----:B------:R-:W-:Y:S01]  /*06e0*/  IMAD.MOV R7, RZ, RZ, -R9 ;  /* 0x000000ffff077224 */ /* 0x000fe200078e0a09 */
[----:B------:R-:W-:-:S02]  /*06f0*/  FSETP.NEU.FTZ.AND P0, PT, R3, R6, PT ;  /* 0x000000060300720b */ /* 0x000fc40003f1d000 */
[----:B------:R-:W-:Y:S02]  /*0700*/  SHF.L.U32 R8, R5, R8, RZ ;  /* 0x0000000805087219 */ /* 0x000fe400000006ff */
[----:B------:R-:W-:Y:S02]  /*0710*/  SEL R6, R7, RZ, P2 ;  /* 0x000000ff07067207 */ /* 0x000fe40001000000 */
[----:B------:R-:W-:Y:S02]  /*0720*/  ISETP.NE.AND P1, PT, R8, RZ, P1 ;  /* 0x000000ff0800720c */ /* 0x000fe40000f25270 */
[----:B------:R-:W-:Y:S02]  /*0730*/  SHF.R.U32.HI R6, RZ, R6, R5 ;  /* 0x00000006ff067219 */ /* 0x000fe40000011605 */
[----:B------:R-:W-:Y:S02]  /*0740*/  PLOP3.LUT P0, PT, P0, P1, PT, 0xf8, 0x8f ;  /* 0x00000000008f781c */ /* 0x000fe40000703f70 */
[----:B------:R-:W-:-:S02]  /*0750*/  SHF.R.U32.HI R8, RZ, 0x1, R6 ;  /* 0x00000001ff087819 */ /* 0x000fc40000011606 */
[----:B------:R-:W-:-:S04]  /*0760*/  SEL R3, RZ, 0x1, !P0 ;  /* 0x00000001ff037807 */ /* 0x000fc80004000000 */
[----:B------:R-:W-:-:S04]  /*0770*/  LOP3.LUT R3, R3, 0x1, R8, 0xf8, !PT ;  /* 0x0000000103037812 */ /* 0x000fc800078ef808 */
[----:B------:R-:W-:-:S05]  /*0780*/  LOP3.LUT R3, R3, R6, RZ, 0xc0, !PT ;  /* 0x0000000603037212 */ /* 0x000fca00078ec0ff */
[----:B------:R-:W-:-:S05]  /*0790*/  IMAD.IADD R3, R8, 0x1, R3 ;  /* 0x0000000108037824 */ /* 0x000fca00078e0203 */
[----:B------:R-:W-:Y:S01]  /*07a0*/  LOP3.LUT R0, R3, R0, RZ, 0xfc, !PT ;  /* 0x0000000003007212 */ /* 0x000fe200078efcff */
[----:B------:R-:W-:Y:S06]  /*07b0*/  BRA `(.L_x_27) ;  /* 0x0000000000107947 */ /* 0x000fec0003800000 */
.L_x_26:
[----:B------:R-:W-:-:S04]  /*07c0*/  LOP3.LUT R0, R0, 0x80000000, RZ, 0xc0, !PT ;  /* 0x8000000000007812 */ /* 0x000fc800078ec0ff */
[----:B------:R-:W-:Y:S01]  /*07d0*/  LOP3.LUT R0, R0, 0x7f800000, RZ, 0xfc, !PT ;  /* 0x7f80000000007812 */ /* 0x000fe200078efcff */
[----:B------:R-:W-:Y:S06]  /*07e0*/  BRA `(.L_x_27) ;  /* 0x0000000000047947 */ /* 0x000fec0003800000 */
.L_x_25:
[----:B------:R-:W-:-:S07]  /*07f0*/  IMAD R0, R6, 0x800000, R0 ;  /* 0x0080000006007824 */ /* 0x000fce00078e0200 */
.L_x_27:
[----:B------:R-:W-:Y:S05]  /*0800*/  BSYNC.RECONVERGENT B2 ;  /* 0x0000000000027941 */ /* 0x000fea0003800200 */
.L_x_24:
[----:B------:R-:W-:Y:S05]  /*0810*/  BRA `(.L_x_28) ;  /* 0x0000000000207947 */ /* 0x000fea0003800000 */
.L_x_23:
[----:B------:R-:W-:-:S04]  /*0820*/  LOP3.LUT R0, R8, 0x80000000, R7, 0x48, !PT ;  /* 0x8000000008007812 */ /* 0x000fc800078e4807 */
[----:B------:R-:W-:Y:S01]  /*0830*/  LOP3.LUT R0, R0, 0x7f800000, RZ, 0xfc, !PT ;  /* 0x7f80000000007812 */ /* 0x000fe200078efcff */
[----:B------:R-:W-:Y:S06]  /*0840*/  BRA `(.L_x_28) ;  /* 0x0000000000147947 */ /* 0x000fec0003800000 */
.L_x_22:
[----:B------:R-:W-:Y:S01]  /*0850*/  LOP3.LUT R0, R8, 0x80000000, R7, 0x48, !PT ;  /* 0x8000000008007812 */ /* 0x000fe200078e4807 */
[----:B------:R-:W-:Y:S06]  /*0860*/  BRA `(.L_x_28) ;  /* 0x00000000000c7947 */ /* 0x000fec0003800000 */
.L_x_21:
[----:B------:R-:W0:Y:S01]  /*0870*/  MUFU.RSQ R0, -QNAN ;  /* 0xffc0000000007908 */ /* 0x000e220000001400 */
[----:B------:R-:W-:Y:S05]  /*0880*/  BRA `(.L_x_28) ;  /* 0x0000000000047947 */ /* 0x000fea0003800000 */
.L_x_20:
[----:B------:R-:W-:-:S07]  /*0890*/  FADD.FTZ R0, R0, R3 ;  /* 0x0000000300007221 */ /* 0x000fce0000010000 */
.L_x_28:
[----:B------:R-:W-:Y:S05]  /*08a0*/  BSYNC.RECONVERGENT B1 ;  /* 0x0000000000017941 */ /* 0x000fea0003800200 */
.L_x_18:
[----:B------:R-:W-:-:S04]  /*08b0*/  IMAD.MOV.U32 R5, RZ, RZ, 0x0 ;  /* 0x00000000ff057424 */ /* 0x000fc800078e00ff */
[----:B0-----:R-:W-:Y:S05]  /*08c0*/  RET.REL.NODEC R4 `(_Z23ComputeDisparityToDepthPfS_iiff) ;  /* 0xfffffff404cc7950 */ /* 0x001fea0003c3ffff */
.L_x_29:
        /* <DEDUP_REMOVED lines=11> */
.L_x_31:


//--------------------- .nv.shared.reserved.0     --------------------------
	.section	.nv.shared.reserved.0,"aw",@nobits
	.weak		__nv_reservedSMEM_offset_0_alias
	.size		__nv_reservedSMEM_offset_0_alias, 0, 64
	.other		__nv_reservedSMEM_offset_0_alias,@"STO_CUDA_RESERVED_SHARED STV_DEFAULT"
__nv_reservedSMEM_offset_0_alias:
	.zero		0
	.zero		64


//--------------------- .nv.constant0._Z24ComputeDepthToPointcloudPfS_iiffff --------------------------
	.section	.nv.constant0._Z24ComputeDepthToPointcloudPfS_iiffff,"a",@progbits
	.sectionflags	@""
	.align	4
.nv.constant0._Z24ComputeDepthToPointcloudPfS_iiffff:
	.zero		936


//--------------------- .nv.constant0._Z23ComputeDisparityToDepthPfS_iiff --------------------------
	.section	.nv.constant0._Z23ComputeDisparityToDepthPfS_iiff,"a",@progbits
	.sectionflags	@""
	.align	4
.nv.constant0._Z23ComputeDisparityToDepthPfS_iiff:
	.zero		928


//--------------------- SYMBOLS --------------------------

	.type		.nv.reservedSmem.offset0,@object
	.size		.nv.reservedSmem.offset0,0x4
